//
// Generated by NVIDIA NVVM Compiler
//
// Compiler Build ID: CL-36424714
// Cuda compilation tools, release 13.0, V13.0.88
// Based on NVVM 20.0.0
//

.version 9.0
.target sm_100
.address_size 64

	// .globl	_Z8gpu_initPiii

.visible .entry _Z8gpu_initPiii(
	.param .u64 .ptr .align 1 _Z8gpu_initPiii_param_0,
	.param .u32 _Z8gpu_initPiii_param_1,
	.param .u32 _Z8gpu_initPiii_param_2
)
{
	.reg .pred 	%p<2>;
	.reg .b32 	%r<13>;
	.reg .b64 	%rd<5>;

	ld.param.u64 	%rd1, [_Z8gpu_initPiii_param_0];
	ld.param.u32 	%r2, [_Z8gpu_initPiii_param_1];
	ld.param.u32 	%r3, [_Z8gpu_initPiii_param_2];
	mov.u32 	%r4, %tid.x;
	mov.u32 	%r5, %tid.y;
	mov.u32 	%r6, %ctaid.x;
	mov.u32 	%r7, %ctaid.y;
	mov.u32 	%r8, %nctaid.x;
	mov.u32 	%r9, %ntid.x;
	mov.u32 	%r10, %ntid.y;
	mad.lo.s32 	%r11, %r7, %r8, %r6;
	mad.lo.s32 	%r12, %r11, %r10, %r5;
	mad.lo.s32 	%r1, %r12, %r9, %r4;
	setp.ge.s32 	%p1, %r1, %r3;
	@%p1 bra 	$L__BB0_2;
	cvta.to.global.u64 	%rd2, %rd1;
	mul.wide.s32 	%rd3, %r1, 4;
	add.s64 	%rd4, %rd2, %rd3;
	st.global.u32 	[%rd4], %r2;
$L__BB0_2:
	ret;

}
	// .globl	_Z14gpu_actualizarPiii6Antenai
.visible .entry _Z14gpu_actualizarPiii6Antenai(
	.param .u64 .ptr .align 1 _Z14gpu_actualizarPiii6Antenai_param_0,
	.param .u32 _Z14gpu_actualizarPiii6Antenai_param_1,
	.param .u32 _Z14gpu_actualizarPiii6Antenai_param_2,
	.param .align 4 .b8 _Z14gpu_actualizarPiii6Antenai_param_3[8],
	.param .u32 _Z14gpu_actualizarPiii6Antenai_param_4
)
{
	.reg .pred 	%p<3>;
	.reg .b32 	%r<25>;
	.reg .b64 	%rd<5>;

	ld.param.u32 	%r6, [_Z14gpu_actualizarPiii6Antenai_param_3+4];
	ld.param.u32 	%r5, [_Z14gpu_actualizarPiii6Antenai_param_3];
	ld.param.u64 	%rd2, [_Z14gpu_actualizarPiii6Antenai_param_0];
	ld.param.u32 	%r3, [_Z14gpu_actualizarPiii6Antenai_param_1];
	ld.param.u32 	%r4, [_Z14gpu_actualizarPiii6Antenai_param_2];
	ld.param.u32 	%r7, [_Z14gpu_actualizarPiii6Antenai_param_4];
	mov.u32 	%r8, %tid.x;
	mov.u32 	%r9, %tid.y;
	mov.u32 	%r10, %ctaid.x;
	mov.u32 	%r11, %ctaid.y;
	mov.u32 	%r12, %nctaid.x;
	mov.u32 	%r13, %ntid.x;
	mov.u32 	%r14, %ntid.y;
	mad.lo.s32 	%r15, %r11, %r12, %r10;
	mad.lo.s32 	%r16, %r15, %r14, %r9;
	mad.lo.s32 	%r1, %r16, %r13, %r8;
	setp.ge.s32 	%p1, %r1, %r7;
	@%p1 bra 	$L__BB1_3;
	cvta.to.global.u64 	%rd3, %rd2;
	div.s32 	%r17, %r1, %r4;
	sub.s32 	%r18, %r6, %r1;
	mad.lo.s32 	%r19, %r17, %r3, %r18;
	abs.s32 	%r20, %r19;
	sub.s32 	%r21, %r5, %r17;
	abs.s32 	%r22, %r21;
	add.s32 	%r23, %r20, %r22;
	mul.lo.s32 	%r2, %r23, %r23;
	mul.wide.s32 	%rd4, %r1, 4;
	add.s64 	%rd1, %rd3, %rd4;
	ld.global.u32 	%r24, [%rd1];
	setp.ge.s32 	%p2, %r2, %r24;
	@%p2 bra 	$L__BB1_3;
	st.global.u32 	[%rd1], %r2;
$L__BB1_3:
	ret;

}


// ===== COMPILED SASS (sm_100) =====

	.target	sm_100

	.elftype	@"ET_EXEC"


//--------------------- .note.nv.tkinfo           --------------------------
	.section	.note.nv.tkinfo,"",@"SHT_NOTE"
	.sectionflags	@"SHF_NOTE_NV_TKINFO"
	.tkinfo
        /*0018*/ 	.word	0x00000002
        /*0030*/ 	.string	""
        /*0030*/ 	.string	"ptxas"
        /*0030*/ 	.string	"Cuda compilation tools, release 13.0, V13.0.88"
        /*0030*/ 	.string	"Build cuda_13.0.r13.0/compiler.36424714_0"
        /*0030*/ 	.string	"-arch sm_100 -m 64 "



//--------------------- .note.nv.cuinfo           --------------------------
	.section	.note.nv.cuinfo,"",@"SHT_NOTE"
	.sectionflags	@"SHF_NOTE_NV_CUINFO"
        /*0018*/ 	.short	0x0002
        /*001a*/ 	.short	0x0064
        /*001c*/ 	.short	0x0082
	.zero		2


//--------------------- .nv.info                  --------------------------
	.section	.nv.info,"",@"SHT_CUDA_INFO"
	.align	4


	//----- nvinfo : EIATTR_REGCOUNT
	.align		4
        /*0000*/ 	.byte	0x04, 0x2f
        /*0002*/ 	.short	(.L_1 - .L_0)
	.align		4
.L_0:
        /*0004*/ 	.word	index@(_Z8gpu_initPiii)
        /*0008*/ 	.word	0x0000000a


	//----- nvinfo : EIATTR_FRAME_SIZE
	.align		4
.L_1:
        /*000c*/ 	.byte	0x04, 0x11
        /*000e*/ 	.short	(.L_3 - .L_2)
	.align		4
.L_2:
        /*0010*/ 	.word	index@(_Z8gpu_initPiii)
        /*0014*/ 	.word	0x00000000


	//----- nvinfo : EIATTR_REGCOUNT
	.align		4
.L_3:
        /*0018*/ 	.byte	0x04, 0x2f
        /*001a*/ 	.short	(.L_5 - .L_4)
	.align		4
.L_4:
        /*001c*/ 	.word	index@(_Z14gpu_actualizarPiii6Antenai)
        /*0020*/ 	.word	0x0000000e


	//----- nvinfo : EIATTR_FRAME_SIZE
	.align		4
.L_5:
        /*0024*/ 	.byte	0x04, 0x11
        /*0026*/ 	.short	(.L_7 - .L_6)
	.align		4
.L_6:
        /*0028*/ 	.word	index@(_Z14gpu_actualizarPiii6Antenai)
        /*002c*/ 	.word	0x00000000


	//----- nvinfo : EIATTR_MIN_STACK_SIZE
	.align		4
.L_7:
        /*0030*/ 	.byte	0x04, 0x12
        /*0032*/ 	.short	(.L_9 - .L_8)
	.align		4
.L_8:
        /*0034*/ 	.word	index@(_Z14gpu_actualizarPiii6Antenai)
        /*0038*/ 	.word	0x00000000


	//----- nvinfo : EIATTR_MIN_STACK_SIZE
	.align		4
.L_9:
        /*003c*/ 	.byte	0x04, 0x12
        /*003e*/ 	.short	(.L_11 - .L_10)
	.align		4
.L_10:
        /*0040*/ 	.word	index@(_Z8gpu_initPiii)
        /*0044*/ 	.word	0x00000000
.L_11:


//--------------------- .nv.compat                --------------------------
	.section	.nv.compat,"",@"SHT_CUDA_COMPAT_INFO"
	.align	4
        /*0000*/ 	.byte	0x02, 0x09, 0x00, 0x00, 0x02, 0x02, 0x01, 0x00, 0x02, 0x05, 0x05, 0x00, 0x03, 0x07, 0x01, 0x01
        /*0010*/ 	.byte	0x02, 0x03, 0x00, 0x00, 0x02, 0x06, 0x01, 0x00, 0x04, 0x0b, 0x08, 0x00, 0x09, 0x00, 0x00, 0x00
        /*0020*/ 	.byte	0x00, 0x00, 0x00, 0x00


//--------------------- .nv.info._Z14gpu_actualizarPiii6Antenai --------------------------
	.section	.nv.info._Z14gpu_actualizarPiii6Antenai,"",@"SHT_CUDA_INFO"
	.sectionflags	@""
	.align	4


	//----- nvinfo : EIATTR_CUDA_API_VERSION
	.align		4
        /*0000*/ 	.byte	0x04, 0x37
        /*0002*/ 	.short	(.L_13 - .L_12)
.L_12:
        /*0004*/ 	.word	0x00000082


	//----- nvinfo : EIATTR_KPARAM_INFO
	.align		4
.L_13:
        /*0008*/ 	.byte	0x04, 0x17
        /*000a*/ 	.short	(.L_15 - .L_14)
.L_14:
        /*000c*/ 	.word	0x00000000
        /*0010*/ 	.short	0x0004
        /*0012*/ 	.short	0x0018
        /*0014*/ 	.byte	0x00, 0xf0, 0x11, 0x00


	//----- nvinfo : EIATTR_KPARAM_INFO
	.align		4
.L_15:
        /*0018*/ 	.byte	0x04, 0x17
        /*001a*/ 	.short	(.L_17 - .L_16)
.L_16:
        /*001c*/ 	.word	0x00000000
        /*0020*/ 	.short	0x0003
        /*0022*/ 	.short	0x0010
        /*0024*/ 	.byte	0x00, 0xf0, 0x21, 0x00


	//----- nvinfo : EIATTR_KPARAM_INFO
	.align		4
.L_17:
        /*0028*/ 	.byte	0x04, 0x17
        /*002a*/ 	.short	(.L_19 - .L_18)
.L_18:
        /*002c*/ 	.word	0x00000000
        /*0030*/ 	.short	0x0002
        /*0032*/ 	.short	0x000c
        /*0034*/ 	.byte	0x00, 0xf0, 0x11, 0x00


	//----- nvinfo : EIATTR_KPARAM_INFO
	.align		4
.L_19:
        /*0038*/ 	.byte	0x04, 0x17
        /*003a*/ 	.short	(.L_21 - .L_20)
.L_20:
        /*003c*/ 	.word	0x00000000
        /*0040*/ 	.short	0x0001
        /*0042*/ 	.short	0x0008
        /*0044*/ 	.byte	0x00, 0xf0, 0x11, 0x00


	//----- nvinfo : EIATTR_KPARAM_INFO
	.align		4
.L_21:
        /*0048*/ 	.byte	0x04, 0x17
        /*004a*/ 	.short	(.L_23 - .L_22)
.L_22:
        /*004c*/ 	.word	0x00000000
        /*0050*/ 	.short	0x0000
        /*0052*/ 	.short	0x0000
        /*0054*/ 	.byte	0x00, 0xf5, 0x21, 0x00


	//----- nvinfo : EIATTR_SPARSE_MMA_MASK
	.align		4
.L_23:
        /*0058*/ 	.byte	0x03, 0x50
        /*005a*/ 	.short	0x0000


	//----- nvinfo : EIATTR_MAXREG_COUNT
	.align		4
        /*005c*/ 	.byte	0x03, 0x1b
        /*005e*/ 	.short	0x00ff


	//----- nvinfo : EIATTR_MERCURY_ISA_VERSION
	.align		4
        /*0060*/ 	.byte	0x03, 0x5f
        /*0062*/ 	.short	0x0101


	//----- nvinfo : EIATTR_VRC_CTA_INIT_COUNT
	.align		4
        /*0064*/ 	.byte	0x02, 0x4a
	.zero		1
	.zero		1


	//----- nvinfo : EIATTR_EXIT_INSTR_OFFSETS
	.align		4
        /*0068*/ 	.byte	0x04, 0x1c
        /*006a*/ 	.short	(.L_25 - .L_24)


	//   ....[0]....
.L_24:
        /*006c*/ 	.word	0x000000d0


	//   ....[1]....
        /*0070*/ 	.word	0x00000340


	//   ....[2]....
        /*0074*/ 	.word	0x00000360


	//----- nvinfo : EIATTR_CBANK_PARAM_SIZE
	.align		4
.L_25:
        /*0078*/ 	.byte	0x03, 0x19
        /*007a*/ 	.short	0x001c


	//----- nvinfo : EIATTR_PARAM_CBANK
	.align		4
        /*007c*/ 	.byte	0x04, 0x0a
        /*007e*/ 	.short	(.L_27 - .L_26)
	.align		4
.L_26:
        /*0080*/ 	.word	index@(.nv.constant0._Z14gpu_actualizarPiii6Antenai)
        /*0084*/ 	.short	0x0380
        /*0086*/ 	.short	0x001c


	//----- nvinfo : EIATTR_SW_WAR
	.align		4
.L_27:
        /*0088*/ 	.byte	0x04, 0x36
        /*008a*/ 	.short	(.L_29 - .L_28)
.L_28:
        /*008c*/ 	.word	0x00000008
.L_29:


//--------------------- .nv.info._Z8gpu_initPiii  --------------------------
	.section	.nv.info._Z8gpu_initPiii,"",@"SHT_CUDA_INFO"
	.sectionflags	@""
	.align	4


	//----- nvinfo : EIATTR_CUDA_API_VERSION
	.align		4
        /*0000*/ 	.byte	0x04, 0x37
        /*0002*/ 	.short	(.L_31 - .L_30)
.L_30:
        /*0004*/ 	.word	0x00000082


	//----- nvinfo : EIATTR_KPARAM_INFO
	.align		4
.L_31:
        /*0008*/ 	.byte	0x04, 0x17
        /*000a*/ 	.short	(.L_33 - .L_32)
.L_32:
        /*000c*/ 	.word	0x00000000
        /*0010*/ 	.short	0x0002
        /*0012*/ 	.short	0x000c
        /*0014*/ 	.byte	0x00, 0xf0, 0x11, 0x00


	//----- nvinfo : EIATTR_KPARAM_INFO
	.align		4
.L_33:
        /*0018*/ 	.byte	0x04, 0x17
        /*001a*/ 	.short	(.L_35 - .L_34)
.L_34:
        /*001c*/ 	.word	0x00000000
        /*0020*/ 	.short	0x0001
        /*0022*/ 	.short	0x0008
        /*0024*/ 	.byte	0x00, 0xf0, 0x11, 0x00


	//----- nvinfo : EIATTR_KPARAM_INFO
	.align		4
.L_35:
        /*0028*/ 	.byte	0x04, 0x17
        /*002a*/ 	.short	(.L_37 - .L_36)
.L_36:
        /*002c*/ 	.word	0x00000000
        /*0030*/ 	.short	0x0000
        /*0032*/ 	.short	0x0000
        /*0034*/ 	.byte	0x00, 0xf5, 0x21, 0x00


	//----- nvinfo : EIATTR_SPARSE_MMA_MASK
	.align		4
.L_37:
        /*0038*/ 	.byte	0x03, 0x50
        /*003a*/ 	.short	0x0000


	//----- nvinfo : EIATTR_MAXREG_COUNT
	.align		4
        /*003c*/ 	.byte	0x03, 0x1b
        /*003e*/ 	.short	0x00ff


	//----- nvinfo : EIATTR_MERCURY_ISA_VERSION
	.align		4
        /*0040*/ 	.byte	0x03, 0x5f
        /*0042*/ 	.short	0x0101


	//----- nvinfo : EIATTR_VRC_CTA_INIT_COUNT
	.align		4
        /*0044*/ 	.byte	0x02, 0x4a
	.zero		1
	.zero		1


	//----- nvinfo : EIATTR_EXIT_INSTR_OFFSETS
	.align		4
        /*0048*/ 	.byte	0x04, 0x1c
        /*004a*/ 	.short	(.L_39 - .L_38)


	//   ....[0]....
.L_38:
        /*004c*/ 	.word	0x000000d0


	//   ....[1]....
        /*0050*/ 	.word	0x00000130


	//----- nvinfo : EIATTR_CBANK_PARAM_SIZE
	.align		4
.L_39:
        /*0054*/ 	.byte	0x03, 0x19
        /*0056*/ 	.short	0x0010


	//----- nvinfo : EIATTR_PARAM_CBANK
	.align		4
        /*0058*/ 	.byte	0x04, 0x0a
        /*005a*/ 	.short	(.L_41 - .L_40)
	.align		4
.L_40:
        /*005c*/ 	.word	index@(.nv.constant0._Z8gpu_initPiii)
        /*0060*/ 	.short	0x0380
        /*0062*/ 	.short	0x0010


	//----- nvinfo : EIATTR_SW_WAR
	.align		4
.L_41:
        /*0064*/ 	.byte	0x04, 0x36
        /*0066*/ 	.short	(.L_43 - .L_42)
.L_42:
        /*0068*/ 	.word	0x00000008
.L_43:


//--------------------- .nv.callgraph             --------------------------
	.section	.nv.callgraph,"",@"SHT_CUDA_CALLGRAPH"
	.align	4
	.sectionentsize	8
	.align		4
        /*0000*/ 	.word	0x00000000
	.align		4
        /*0004*/ 	.word	0xffffffff
	.align		4
        /*0008*/ 	.word	0x00000000
	.align		4
        /*000c*/ 	.word	0xfffffffe
	.align		4
        /*0010*/ 	.word	0x00000000
	.align		4
        /*0014*/ 	.word	0xfffffffd
	.align		4
        /*0018*/ 	.word	0x00000000
	.align		4
        /*001c*/ 	.word	0xfffffffc


//--------------------- .text._Z14gpu_actualizarPiii6Antenai --------------------------
	.section	.text._Z14gpu_actualizarPiii6Antenai,"ax",@progbits
	.align	128
        .global         _Z14gpu_actualizarPiii6Antenai
        .type           _Z14gpu_actualizarPiii6Antenai,@function
        .size           _Z14gpu_actualizarPiii6Antenai,(.L_x_2 - _Z14gpu_actualizarPiii6Antenai)
        .other          _Z14gpu_actualizarPiii6Antenai,@"STO_CUDA_ENTRY STV_DEFAULT"
_Z14gpu_actualizarPiii6Antenai:
.text._Z14gpu_actualizarPiii6Antenai:
[----:B------:R-:W-:Y:S01]  /*0000*/  LDC R1, c[0x0][0x37c] ;  /* 0x0000df00ff017b82 */ /* 0x000fe20000000800 */
[----:B------:R-:W0:Y:S07]  /*0010*/  S2R R0, SR_TID.Y ;  /* 0x0000000000007919 */ /* 0x000e2e0000002200 */
[----:B------:R-:W-:Y:S01]  /*0020*/  S2UR UR4, SR_CTAID.X ;  /* 0x00000000000479c3 */ /* 0x000fe20000002500 */
[----:B------:R-:W1:Y:S01]  /*0030*/  LDCU UR6, c[0x0][0x370] ;  /* 0x00006e00ff0677ac */ /* 0x000e620008000800 */
[----:B------:R-:W2:Y:S01]  /*0040*/  S2R R7, SR_TID.X ;  /* 0x0000000000077919 */ /* 0x000ea20000002100 */
[----:B------:R-:W2:Y:S05]  /*0050*/  LDCU UR7, c[0x0][0x360] ;  /* 0x00006c00ff0777ac */ /* 0x000eaa0008000800 */
[----:B------:R-:W1:Y:S01]  /*0060*/  S2UR UR5, SR_CTAID.Y ;  /* 0x00000000000579c3 */ /* 0x000e620000002600 */
[----:B------:R-:W3:Y:S07]  /*0070*/  LDCU UR8, c[0x0][0x398] ;  /* 0x00007300ff0877ac */ /* 0x000eee0008000800 */
[----:B------:R-:W0:Y:S01]  /*0080*/  LDC R3, c[0x0][0x364] ;  /* 0x0000d900ff037b82 */ /* 0x000e220000000800 */
[----:B-1----:R-:W-:-:S06]  /*0090*/  UIMAD UR4, UR5, UR6, UR4 ;  /* 0x00000006050472a4 */ /* 0x002fcc000f8e0204 */
[----:B0-----:R-:W-:-:S04]  /*00a0*/  IMAD R0, R3, UR4, R0 ;  /* 0x0000000403007c24 */ /* 0x001fc8000f8e0200 */
[----:B--2---:R-:W-:-:S05]  /*00b0*/  IMAD R7, R0, UR7, R7 ;  /* 0x0000000700077c24 */ /* 0x004fca000f8e0207 */
[----:B---3--:R-:W-:-:S13]  /*00c0*/  ISETP.GE.AND P0, PT, R7, UR8, PT ;  /* 0x0000000807007c0c */ /* 0x008fda000bf06270 */
[----:B------:R-:W-:Y:S05]  /*00d0*/  @P0 EXIT ;  /* 0x000000000000094d */ /* 0x000fea0003800000 */
[----:B------:R-:W0:Y:S01]  /*00e0*/  LDC.64 R2, c[0x0][0x380] ;  /* 0x0000e000ff027b82 */ /* 0x000e220000000a00 */
[----:B------:R-:W1:Y:S01]  /*00f0*/  LDCU.64 UR4, c[0x0][0x358] ;  /* 0x00006b00ff0477ac */ /* 0x000e620008000a00 */
[----:B------:R-:W2:Y:S06]  /*0100*/  LDCU.64 UR8, c[0x0][0x390] ;  /* 0x00007200ff0877ac */ /* 0x000eac0008000a00 */
[----:B------:R-:W3:Y:S01]  /*0110*/  LDC R8, c[0x0][0x38c] ;  /* 0x0000e300ff087b82 */ /* 0x000ee20000000800 */
[----:B------:R-:W4:Y:S01]  /*0120*/  LDCU UR6, c[0x0][0x388] ;  /* 0x00007100ff0677ac */ /* 0x000f220008000800 */
[----:B0-----:R-:W-:-:S05]  /*0130*/  IMAD.WIDE R2, R7, 0x4, R2 ;  /* 0x0000000407027825 */ /* 0x001fca00078e0202 */
[----:B-1----:R-:W5:Y:S01]  /*0140*/  LDG.E R0, desc[UR4][R2.64] ;  /* 0x0000000402007981 */ /* 0x002f62000c1e1900 */
[----:B---3--:R-:W-:-:S04]  /*0150*/  IABS R9, R8 ;  /* 0x0000000800097213 */ /* 0x008fc80000000000 */
[----:B------:R-:W0:Y:S08]  /*0160*/  I2F.RP R6, R9 ;  /* 0x0000000900067306 */ /* 0x000e300000209400 */
[----:B0-----:R-:W0:Y:S02]  /*0170*/  MUFU.RCP R6, R6 ;  /* 0x0000000600067308 */ /* 0x001e240000001000 */
[----:B0-----:R-:W-:-:S06]  /*0180*/  VIADD R4, R6, 0xffffffe ;  /* 0x0ffffffe06047836 */ /* 0x001fcc0000000000 */
[----:B------:R0:W1:Y:S02]  /*0190*/  F2I.FTZ.U32.TRUNC.NTZ R5, R4 ;  /* 0x0000000400057305 */ /* 0x000064000021f000 */
[----:B0-----:R-:W-:Y:S02]  /*01a0*/  IMAD.MOV.U32 R4, RZ, RZ, RZ ;  /* 0x000000ffff047224 */ /* 0x001fe400078e00ff */
[----:B-1----:R-:W-:-:S04]  /*01b0*/  IMAD.MOV R10, RZ, RZ, -R5 ;  /* 0x000000ffff0a7224 */ /* 0x002fc800078e0a05 */
[----:B------:R-:W-:Y:S01]  /*01c0*/  IMAD R11, R10, R9, RZ ;  /* 0x000000090a0b7224 */ /* 0x000fe200078e02ff */
[----:B------:R-:W-:-:S03]  /*01d0*/  IABS R10, R7 ;  /* 0x00000007000a7213 */ /* 0x000fc60000000000 */
[----:B------:R-:W-:Y:S01]  /*01e0*/  IMAD.HI.U32 R5, R5, R11, R4 ;  /* 0x0000000b05057227 */ /* 0x000fe200078e0004 */
[----:B------:R-:W-:-:S04]  /*01f0*/  LOP3.LUT R4, R7, R8, RZ, 0x3c, !PT ;  /* 0x0000000807047212 */ /* 0x000fc800078e3cff */
[----:B------:R-:W-:Y:S01]  /*0200*/  ISETP.GE.AND P1, PT, R4, RZ, PT ;  /* 0x000000ff0400720c */ /* 0x000fe20003f26270 */
[----:B------:R-:W-:Y:S01]  /*0210*/  IMAD.HI.U32 R5, R5, R10, RZ ;  /* 0x0000000a05057227 */ /* 0x000fe200078e00ff */
[----:B--2---:R-:W-:-:S04]  /*0220*/  IADD3 R4, PT, PT, -R7, UR9, RZ ;  /* 0x0000000907047c10 */ /* 0x004fc8000fffe1ff */
[----:B------:R-:W-:-:S05]  /*0230*/  IADD3 R6, PT, PT, -R5, RZ, RZ ;  /* 0x000000ff05067210 */ /* 0x000fca0007ffe1ff */
[----:B------:R-:W-:-:S05]  /*0240*/  IMAD R6, R9, R6, R10 ;  /* 0x0000000609067224 */ /* 0x000fca00078e020a */
[----:B------:R-:W-:-:S13]  /*0250*/  ISETP.GT.U32.AND P2, PT, R9, R6, PT ;  /* 0x000000060900720c */ /* 0x000fda0003f44070 */
[----:B------:R-:W-:Y:S02]  /*0260*/  @!P2 IMAD.IADD R6, R6, 0x1, -R9 ;  /* 0x000000010606a824 */ /* 0x000fe400078e0a09 */
[----:B------:R-:W-:Y:S01]  /*0270*/  @!P2 VIADD R5, R5, 0x1 ;  /* 0x000000010505a836 */ /* 0x000fe20000000000 */
[----:B------:R-:W-:Y:S02]  /*0280*/  ISETP.NE.AND P2, PT, R8, RZ, PT ;  /* 0x000000ff0800720c */ /* 0x000fe40003f45270 */
[----:B------:R-:W-:-:S13]  /*0290*/  ISETP.GE.U32.AND P0, PT, R6, R9, PT ;  /* 0x000000090600720c */ /* 0x000fda0003f06070 */
[----:B------:R-:W-:-:S05]  /*02a0*/  @P0 IADD3 R5, PT, PT, R5, 0x1, RZ ;  /* 0x0000000105050810 */ /* 0x000fca0007ffe0ff */
[----:B------:R-:W-:Y:S01]  /*02b0*/  @!P1 IMAD.MOV R5, RZ, RZ, -R5 ;  /* 0x000000ffff059224 */ /* 0x000fe200078e0a05 */
[----:B------:R-:W-:-:S05]  /*02c0*/  @!P2 LOP3.LUT R5, RZ, R8, RZ, 0x33, !PT ;  /* 0x00000008ff05a212 */ /* 0x000fca00078e33ff */
[C---:B----4-:R-:W-:Y:S01]  /*02d0*/  IMAD R4, R5.reuse, UR6, R4 ;  /* 0x0000000605047c24 */ /* 0x050fe2000f8e0204 */
[----:B------:R-:W-:-:S04]  /*02e0*/  IADD3 R5, PT, PT, -R5, UR8, RZ ;  /* 0x0000000805057c10 */ /* 0x000fc8000fffe1ff */
[----:B------:R-:W-:Y:S02]  /*02f0*/  IABS R4, R4 ;  /* 0x0000000400047213 */ /* 0x000fe40000000000 */
[----:B------:R-:W-:-:S04]  /*0300*/  IABS R5, R5 ;  /* 0x0000000500057213 */ /* 0x000fc80000000000 */
[----:B------:R-:W-:-:S05]  /*0310*/  IADD3 R4, PT, PT, R4, R5, RZ ;  /* 0x0000000504047210 */ /* 0x000fca0007ffe0ff */
[----:B------:R-:W-:-:S05]  /*0320*/  IMAD R5, R4, R4, RZ ;  /* 0x0000000404057224 */ /* 0x000fca00078e02ff */
[----:B-----5:R-:W-:-:S13]  /*0330*/  ISETP.GE.AND P0, PT, R5, R0, PT ;  /* 0x000000000500720c */ /* 0x020fda0003f06270 */
[----:B------:R-:W-:Y:S05]  /*0340*/  @P0 EXIT ;  /* 0x000000000000094d */ /* 0x000fea0003800000 */
[----:B------:R-:W-:Y:S01]  /*0350*/  STG.E desc[UR4][R2.64], R5 ;  /* 0x0000000502007986 */ /* 0x000fe2000c101904 */
[----:B------:R-:W-:Y:S05]  /*0360*/  EXIT ;  /* 0x000000000000794d */ /* 0x000fea0003800000 */
.L_x_0:
[----:B------:R-:W-:-:S00]  /*0370*/  BRA `(.L_x_0) ;  /* 0xfffffffc00fc7947 */ /* 0x000fc0000383ffff */
[----:B------:R-:W-:-:S00]  /*0380*/  NOP ;  /* 0x0000000000007918 */ /* 0x000fc00000000000 */
[----:B------:R-:W-:-:S00]  /*0390*/  NOP ;  /* 0x0000000000007918 */ /* 0x000fc00000000000 */
[----:B------:R-:W-:-:S00]  /*03a0*/  NOP ;  /* 0x0000000000007918 */ /* 0x000fc00000000000 */
[----:B------:R-:W-:-:S00]  /*03b0*/  NOP ;  /* 0x0000000000007918 */ /* 0x000fc00000000000 */
[----:B------:R-:W-:-:S00]  /*03c0*/  NOP ;  /* 0x0000000000007918 */ /* 0x000fc00000000000 */
[----:B------:R-:W-:-:S00]  /*03d0*/  NOP ;  /* 0x0000000000007918 */ /* 0x000fc00000000000 */
[----:B------:R-:W-:-:S00]  /*03e0*/  NOP ;  /* 0x0000000000007918 */ /* 0x000fc00000000000 */
[----:B------:R-:W-:-:S00]  /*03f0*/  NOP ;  /* 0x0000000000007918 */ /* 0x000fc00000000000 */
.L_x_2:


//--------------------- .text._Z8gpu_initPiii     --------------------------
	.section	.text._Z8gpu_initPiii,"ax",@progbits
	.align	128
        .global         _Z8gpu_initPiii
        .type           _Z8gpu_initPiii,@function
        .size           _Z8gpu_initPiii,(.L_x_3 - _Z8gpu_initPiii)
        .other          _Z8gpu_initPiii,@"STO_CUDA_ENTRY STV_DEFAULT"
_Z8gpu_initPiii:
.text._Z8gpu_initPiii:
        /* <DEDUP_REMOVED lines=15> */
[----:B------:R-:W1:Y:S07]  /*00f0*/  LDCU.64 UR4, c[0x0][0x358] ;  /* 0x00006b00ff0477ac */ /* 0x000e6e0008000a00 */
[----:B------:R-:W1:Y:S01]  /*0100*/  LDC R7, c[0x0][0x388] ;  /* 0x0000e200ff077b82 */ /* 0x000e620000000800 */
[----:B0-----:R-:W-:-:S05]  /*0110*/  IMAD.WIDE R2, R5, 0x4, R2 ;  /* 0x0000000405027825 */ /* 0x001fca00078e0202 */
[----:B-1----:R-:W-:Y:S01]  /*0120*/  STG.E desc[UR4][R2.64], R7 ;  /* 0x0000000702007986 */ /* 0x002fe2000c101904 */
[----:B------:R-:W-:Y:S05]  /*0130*/  EXIT ;  /* 0x000000000000794d */ /* 0x000fea0003800000 */
.L_x_1:
        /* <DEDUP_REMOVED lines=12> */
.L_x_3:


//--------------------- .nv.shared.reserved.0     --------------------------
	.section	.nv.shared.reserved.0,"aw",@nobits
	.weak		__nv_reservedSMEM_offset_0_alias
	.size		__nv_reservedSMEM_offset_0_alias, 0, 64
	.other		__nv_reservedSMEM_offset_0_alias,@"STO_CUDA_RESERVED_SHARED STV_DEFAULT"
__nv_reservedSMEM_offset_0_alias:
	.zero		0
	.zero		64


//--------------------- .nv.constant0._Z14gpu_actualizarPiii6Antenai --------------------------
	.section	.nv.constant0._Z14gpu_actualizarPiii6Antenai,"a",@progbits
	.sectionflags	@""
	.align	4
.nv.constant0._Z14gpu_actualizarPiii6Antenai:
	.zero		924


//--------------------- .nv.constant0._Z8gpu_initPiii --------------------------
	.section	.nv.constant0._Z8gpu_initPiii,"a",@progbits
	.sectionflags	@""
	.align	4
.nv.constant0._Z8gpu_initPiii:
	.zero		912


//--------------------- SYMBOLS --------------------------

	.type		.nv.reservedSmem.offset0,@object
	.size		.nv.reservedSmem.offset0,0x4
